	.headerflags	@"EF_CUDA_TEXMODE_UNIFIED EF_CUDA_64BIT_ADDRESS EF_CUDA_ACCELERATORS EF_CUDA_SM90 EF_CUDA_VIRTUAL_SM(EF_CUDA_SM90)"
	.elftype	@"ET_EXEC"


//--------------------- .nv.info                  --------------------------
	.section	.nv.info,"",@"SHT_CUDA_INFO"
	.align	4


	//----- nvinfo : EIATTR_REGCOUNT
	.align		4
        /*0000*/ 	.byte	0x04, 0x2f
        /*0002*/ 	.short	(.L_3 - .L_2)
	.align		4
.L_2:
        /*0004*/ 	.word	index@(triton_poi_fused__native_batch_norm_legit_no_training_convolution_6)
        /*0008*/ 	.word	0x00000016


	//----- nvinfo : EIATTR_MIN_STACK_SIZE
	.align		4
.L_3:
        /*000c*/ 	.byte	0x04, 0x12
        /*000e*/ 	.short	(.L_5 - .L_4)
	.align		4
.L_4:
        /*0010*/ 	.word	index@(triton_poi_fused__native_batch_norm_legit_no_training_convolution_6)
        /*0014*/ 	.word	0x00000000


	//----- nvinfo : EIATTR_FRAME_SIZE
	.align		4
.L_5:
        /*0018*/ 	.byte	0x04, 0x11
        /*001a*/ 	.short	(.L_7 - .L_6)
	.align		4
.L_6:
        /*001c*/ 	.word	index@(triton_poi_fused__native_batch_norm_legit_no_training_convolution_6)
        /*0020*/ 	.word	0x00000000


	//----- nvinfo : EIATTR_MIN_STACK_SIZE
	.align		4
.L_7:
        /*0024*/ 	.byte	0x04, 0x12
        /*0026*/ 	.short	(.L_9 - .L_8)
	.align		4
.L_8:
        /*0028*/ 	.word	index@(triton_poi_fused__native_batch_norm_legit_no_training_convolution_6)
        /*002c*/ 	.word	0x00000000
.L_9:


//--------------------- .nv.info.triton_poi_fused__native_batch_norm_legit_no_training_convolution_6 --------------------------
	.section	.nv.info.triton_poi_fused__native_batch_norm_legit_no_training_convolution_6,"",@"SHT_CUDA_INFO"
	.sectionflags	@""
	.align	4


	//----- nvinfo : EIATTR_CUDA_API_VERSION
	.align		4
        /*0000*/ 	.byte	0x04, 0x37
        /*0002*/ 	.short	(.L_11 - .L_10)
.L_10:
        /*0004*/ 	.word	0x0000007c


	//----- nvinfo : EIATTR_KPARAM_INFO
	.align		4
.L_11:
        /*0008*/ 	.byte	0x04, 0x17
        /*000a*/ 	.short	(.L_13 - .L_12)
.L_12:
        /*000c*/ 	.word	0x00000000
        /*0010*/ 	.short	0x0007
        /*0012*/ 	.short	0x0038
        /*0014*/ 	.byte	0x00, 0xf0, 0x11, 0x00


	//----- nvinfo : EIATTR_KPARAM_INFO
	.align		4
.L_13:
        /*0018*/ 	.byte	0x04, 0x17
        /*001a*/ 	.short	(.L_15 - .L_14)
.L_14:
        /*001c*/ 	.word	0x00000000
        /*0020*/ 	.short	0x0006
        /*0022*/ 	.short	0x0030
        /*0024*/ 	.byte	0x00, 0xf4, 0x21, 0x00


	//----- nvinfo : EIATTR_KPARAM_INFO
	.align		4
.L_15:
        /*0028*/ 	.byte	0x04, 0x17
        /*002a*/ 	.short	(.L_17 - .L_16)
.L_16:
        /*002c*/ 	.word	0x00000000
        /*0030*/ 	.short	0x0005
        /*0032*/ 	.short	0x0028
        /*0034*/ 	.byte	0x00, 0xf4, 0x21, 0x00


	//----- nvinfo : EIATTR_KPARAM_INFO
	.align		4
.L_17:
        /*0038*/ 	.byte	0x04, 0x17
        /*003a*/ 	.short	(.L_19 - .L_18)
.L_18:
        /*003c*/ 	.word	0x00000000
        /*0040*/ 	.short	0x0004
        /*0042*/ 	.short	0x0020
        /*0044*/ 	.byte	0x00, 0xf4, 0x21, 0x00


	//----- nvinfo : EIATTR_KPARAM_INFO
	.align		4
.L_19:
        /*0048*/ 	.byte	0x04, 0x17
        /*004a*/ 	.short	(.L_21 - .L_20)
.L_20:
        /*004c*/ 	.word	0x00000000
        /*0050*/ 	.short	0x0003
        /*0052*/ 	.short	0x0018
        /*0054*/ 	.byte	0x00, 0xf4, 0x21, 0x00


	//----- nvinfo : EIATTR_KPARAM_INFO
	.align		4
.L_21:
        /*0058*/ 	.byte	0x04, 0x17
        /*005a*/ 	.short	(.L_23 - .L_22)
.L_22:
        /*005c*/ 	.word	0x00000000
        /*0060*/ 	.short	0x0002
        /*0062*/ 	.short	0x0010
        /*0064*/ 	.byte	0x00, 0xf4, 0x21, 0x00


	//----- nvinfo : EIATTR_KPARAM_INFO
	.align		4
.L_23:
        /*0068*/ 	.byte	0x04, 0x17
        /*006a*/ 	.short	(.L_25 - .L_24)
.L_24:
        /*006c*/ 	.word	0x00000000
        /*0070*/ 	.short	0x0001
        /*0072*/ 	.short	0x0008
        /*0074*/ 	.byte	0x00, 0xf4, 0x21, 0x00


	//----- nvinfo : EIATTR_KPARAM_INFO
	.align		4
.L_25:
        /*0078*/ 	.byte	0x04, 0x17
        /*007a*/ 	.short	(.L_27 - .L_26)
.L_26:
        /*007c*/ 	.word	0x00000000
        /*0080*/ 	.short	0x0000
        /*0082*/ 	.short	0x0000
        /*0084*/ 	.byte	0x00, 0xf4, 0x21, 0x00


	//----- nvinfo : EIATTR_SPARSE_MMA_MASK
	.align		4
.L_27:
        /*0088*/ 	.byte	0x03, 0x50
        /*008a*/ 	.short	0x0000


	//----- nvinfo : EIATTR_MAXREG_COUNT
	.align		4
        /*008c*/ 	.byte	0x03, 0x1b
        /*008e*/ 	.short	0x00ff


	//----- nvinfo : EIATTR_EXIT_INSTR_OFFSETS
	.align		4
        /*0090*/ 	.byte	0x04, 0x1c
        /*0092*/ 	.short	(.L_29 - .L_28)


	//   ....[0]....
.L_28:
        /*0094*/ 	.word	0x00000380


	//----- nvinfo : EIATTR_REQNTID
	.align		4
.L_29:
        /*0098*/ 	.byte	0x04, 0x10
        /*009a*/ 	.short	(.L_31 - .L_30)
.L_30:
        /*009c*/ 	.word	0x00000080
        /*00a0*/ 	.word	0x00000001
        /*00a4*/ 	.word	0x00000001


	//----- nvinfo : EIATTR_CBANK_PARAM_SIZE
	.align		4
.L_31:
        /*00a8*/ 	.byte	0x03, 0x19
        /*00aa*/ 	.short	0x003c


	//----- nvinfo : EIATTR_PARAM_CBANK
	.align		4
        /*00ac*/ 	.byte	0x04, 0x0a
        /*00ae*/ 	.short	(.L_33 - .L_32)
	.align		4
.L_32:
        /*00b0*/ 	.word	index@(.nv.constant0.triton_poi_fused__native_batch_norm_legit_no_training_convolution_6)
        /*00b4*/ 	.short	0x0210
        /*00b6*/ 	.short	0x003c


	//----- nvinfo : EIATTR_SW_WAR
	.align		4
.L_33:
        /*00b8*/ 	.byte	0x04, 0x36
        /*00ba*/ 	.short	(.L_35 - .L_34)
.L_34:
        /*00bc*/ 	.word	0x00000008
.L_35:


//--------------------- .nv.callgraph             --------------------------
	.section	.nv.callgraph,"",@"SHT_CUDA_CALLGRAPH"
	.align	4
	.sectionentsize	8
	.align		4
        /*0000*/ 	.word	0x00000000
	.align		4
        /*0004*/ 	.word	0xffffffff
	.align		4
        /*0008*/ 	.word	0x00000000
	.align		4
        /*000c*/ 	.word	0xfffffffe
	.align		4
        /*0010*/ 	.word	0x00000000
	.align		4
        /*0014*/ 	.word	0xfffffffd
	.align		4
        /*0018*/ 	.word	0x00000000
	.align		4
        /*001c*/ 	.word	0xfffffffc


//--------------------- .nv.constant4             --------------------------
	.section	.nv.constant4,"a",@progbits
	.align	8
	.align		8
.nv.constant4:
        /*0000*/ 	.dword	_$_str
	.align		8
        /*0008*/ 	.dword	_$_str_$_2


//--------------------- .text.triton_poi_fused__native_batch_norm_legit_no_training_convolution_6 --------------------------
	.section	.text.triton_poi_fused__native_batch_norm_legit_no_training_convolution_6,"ax",@progbits
	.align	128
        .global         triton_poi_fused__native_batch_norm_legit_no_training_convolution_6
        .type           triton_poi_fused__native_batch_norm_legit_no_training_convolution_6,@function
        .size           triton_poi_fused__native_batch_norm_legit_no_training_convolution_6,(.L_x_1 - triton_poi_fused__native_batch_norm_legit_no_training_convolution_6)
        .other          triton_poi_fused__native_batch_norm_legit_no_training_convolution_6,@"STO_CUDA_ENTRY STV_DEFAULT"
triton_poi_fused__native_batch_norm_legit_no_training_convolution_6:
.text.triton_poi_fused__native_batch_norm_legit_no_training_convolution_6:
[----:B------:R-:W-:Y:S01]  /*0000*/  LDC R1, c[0x0][0x28] ;  /* 0x00000a00ff017b82 */ /* 0x000fe20000000800 */
[----:B------:R-:W1:Y:S07]  /*0010*/  S2R R0, SR_TID.X ;  /* 0x0000000000007919 */ /* 0x000e6e0000002100 */
[----:B------:R-:W2:Y:S01]  /*0020*/  LDC.64 R14, c[0x0][0x228] ;  /* 0x00008a00ff0e7b82 */ /* 0x000ea20000000a00 */
[----:B------:R-:W-:Y:S01]  /*0030*/  ULDC.64 UR4, c[0x0][0x208] ;  /* 0x0000820000047ab9 */ /* 0x000fe20000000a00 */
[----:B------:R-:W3:Y:S06]  /*0040*/  S2R R5, SR_CTAID.X ;  /* 0x0000000000057919 */ /* 0x000eec0000002500 */
[----:B------:R-:W4:Y:S08]  /*0050*/  LDC.64 R10, c[0x0][0x218] ;  /* 0x00008600ff0a7b82 */ /* 0x000f300000000a00 */
[----:B------:R-:W5:Y:S08]  /*0060*/  LDC.64 R12, c[0x0][0x220] ;  /* 0x00008800ff0c7b82 */ /* 0x000f700000000a00 */
[----:B------:R-:W4:Y:S01]  /*0070*/  LDC.64 R16, c[0x0][0x230] ;  /* 0x00008c00ff107b82 */ /* 0x000f220000000a00 */
[----:B-1----:R-:W-:-:S02]  /*0080*/  SHF.L.U32 R0, R0, 0x1, RZ ;  /* 0x0000000100007819 */ /* 0x002fc400000006ff */
[----:B---3--:R-:W-:Y:S02]  /*0090*/  SHF.R.S32.HI R3, RZ, 0x17, R5 ;  /* 0x00000017ff037819 */ /* 0x008fe40000011405 */
[----:B------:R-:W-:Y:S02]  /*00a0*/  LOP3.LUT R0, R0, 0xfe, RZ, 0xc0, !PT ;  /* 0x000000fe00007812 */ /* 0x000fe400078ec0ff */
[----:B------:R-:W-:Y:S02]  /*00b0*/  SGXT R3, R3, 0x1 ;  /* 0x000000010303781a */ /* 0x000fe40000000200 */
[----:B------:R-:W-:-:S04]  /*00c0*/  LEA R0, R5, R0, 0x8 ;  /* 0x0000000005007211 */ /* 0x000fc800078e40ff */
[----:B------:R-:W-:-:S04]  /*00d0*/  LEA.HI R3, R3, R0, RZ, 0x6 ;  /* 0x0000000003037211 */ /* 0x000fc800078f30ff */
[----:B------:R-:W-:-:S05]  /*00e0*/  SHF.R.S32.HI R3, RZ, 0x6, R3 ;  /* 0x00000006ff037819 */ /* 0x000fca0000011403 */
[----:B------:R-:W-:-:S05]  /*00f0*/  IMAD.HI R2, R3, 0x2aaaaaab, RZ ;  /* 0x2aaaaaab03027827 */ /* 0x000fca00078e02ff */
[----:B------:R-:W-:-:S04]  /*0100*/  SHF.R.U32.HI R5, RZ, 0x1f, R2 ;  /* 0x0000001fff057819 */ /* 0x000fc80000011602 */
[----:B------:R-:W-:Y:S02]  /*0110*/  LEA.HI R2, R2, R5, RZ, 0x1d ;  /* 0x0000000502027211 */ /* 0x000fe400078fe8ff */
[----:B------:R-:W1:Y:S03]  /*0120*/  LDC.64 R4, c[0x0][0x238] ;  /* 0x00008e00ff047b82 */ /* 0x000e660000000a00 */
[----:B------:R-:W-:-:S04]  /*0130*/  IMAD R19, R2, -0x30, R3 ;  /* 0xffffffd002137824 */ /* 0x000fc800078e0203 */
[C---:B--2---:R-:W-:Y:S01]  /*0140*/  IMAD.WIDE R14, R19.reuse, 0x4, R14 ;  /* 0x00000004130e7825 */ /* 0x044fe200078e020e */
[----:B------:R-:W2:Y:S04]  /*0150*/  LDC.64 R2, c[0x0][0x210] ;  /* 0x00008400ff027b82 */ /* 0x000ea80000000a00 */
[----:B------:R3:W3:Y:S01]  /*0160*/  LDG.E.EL R18, desc[UR4][R14.64] ;  /* 0x000000040e127981 */ /* 0x0006e2000c2e1900 */
[----:B----4-:R-:W-:-:S04]  /*0170*/  IMAD.WIDE R10, R19, 0x4, R10 ;  /* 0x00000004130a7825 */ /* 0x010fc800078e020a */
[----:B-----5:R-:W-:Y:S01]  /*0180*/  IMAD.WIDE R12, R19, 0x4, R12 ;  /* 0x00000004130c7825 */ /* 0x020fe200078e020c */
[----:B------:R4:W5:Y:S04]  /*0190*/  LDG.E.EL R8, desc[UR4][R10.64] ;  /* 0x000000040a087981 */ /* 0x000968000c2e1900 */
[----:B------:R-:W5:Y:S01]  /*01a0*/  LDG.E.EL R9, desc[UR4][R12.64] ;  /* 0x000000040c097981 */ /* 0x000f62000c2e1900 */
[----:B--2---:R-:W-:-:S05]  /*01b0*/  IMAD.WIDE R2, R0, 0x4, R2 ;  /* 0x0000000400027825 */ /* 0x004fca00078e0202 */
[----:B------:R-:W5:Y:S01]  /*01c0*/  LDG.E.64 R6, desc[UR4][R2.64] ;  /* 0x0000000402067981 */ /* 0x000f62000c1e1b00 */
[----:B0--3--:R-:W-:-:S04]  /*01d0*/  IMAD.WIDE R14, R19, 0x4, R16 ;  /* 0x00000004130e7825 */ /* 0x009fc800078e0210 */
[----:B-1----:R-:W-:Y:S02]  /*01e0*/  IMAD.WIDE R16, R19, 0x4, R4 ;  /* 0x0000000413107825 */ /* 0x002fe400078e0204 */
[----:B------:R-:W2:Y:S01]  /*01f0*/  LDG.E.EL R14, desc[UR4][R14.64] ;  /* 0x000000040e0e7981 */ /* 0x000ea2000c2e1900 */
[----:B----4-:R-:W-:Y:S01]  /*0200*/  HFMA2.MMA R10, -RZ, RZ, 1.625, 0 ;  /* 0x3e800000ff0a7435 */ /* 0x010fe200000001ff */
[----:B------:R-:W0:Y:S02]  /*0210*/  LDC.64 R4, c[0x0][0x240] ;  /* 0x00009000ff047b82 */ /* 0x000e240000000a00 */
[----:B------:R-:W2:Y:S01]  /*0220*/  LDG.E.EL R17, desc[UR4][R16.64] ;  /* 0x0000000410117981 */ /* 0x000ea2000c2e1900 */
[----:B0-----:R-:W-:-:S04]  /*0230*/  IMAD.WIDE R4, R0, 0x4, R4 ;  /* 0x0000000400047825 */ /* 0x001fc800078e0204 */
[----:B------:R-:W-:-:S04]  /*0240*/  FADD R18, R18, 9.9999997473787516356e-06 ;  /* 0x3727c5ac12127421 */ /* 0x000fc80000000000 */
[----:B------:R-:W0:Y:S02]  /*0250*/  MUFU.SQRT R19, R18 ;  /* 0x0000001200137308 */ /* 0x000e240000002000 */
[C---:B0-----:R-:W-:Y:S02]  /*0260*/  FSETP.GT.AND P0, PT, R19.reuse, 8.50705917302346158658e+37, PT ;  /* 0x7e8000001300780b */ /* 0x041fe40003f04000 */
[----:B------:R-:W-:-:S11]  /*0270*/  FSETP.GEU.AND P1, PT, R19, 1.175494350822287508e-38, PT ;  /* 0x008000001300780b */ /* 0x000fd60003f2e000 */
[----:B------:R-:W-:-:S04]  /*0280*/  @P0 FMUL R19, R19, 0.25 ;  /* 0x3e80000013130820 */ /* 0x000fc80000400000 */
[----:B------:R-:W-:-:S06]  /*0290*/  @!P1 FMUL R19, R19, 16777216 ;  /* 0x4b80000013139820 */ /* 0x000fcc0000400000 */
[----:B------:R-:W0:Y:S01]  /*02a0*/  MUFU.RCP R19, R19 ;  /* 0x0000001300137308 */ /* 0x000e220000001000 */
[----:B------:R-:W-:Y:S01]  /*02b0*/  FSEL R10, R10, 1, P0 ;  /* 0x3f8000000a0a7808 */ /* 0x000fe20000000000 */
[--C-:B-----5:R-:W-:Y:S01]  /*02c0*/  FADD R6, R6, R8.reuse ;  /* 0x0000000806067221 */ /* 0x120fe20000000000 */
[----:B------:R-:W-:-:S03]  /*02d0*/  FADD R7, R7, R8 ;  /* 0x0000000807077221 */ /* 0x000fc60000000000 */
[----:B------:R-:W-:Y:S01]  /*02e0*/  @!P1 FMUL R10, R10, 16777216 ;  /* 0x4b8000000a0a9820 */ /* 0x000fe20000400000 */
[C---:B------:R-:W-:Y:S01]  /*02f0*/  FADD R8, -R9.reuse, R6 ;  /* 0x0000000609087221 */ /* 0x040fe20000000100 */
[----:B------:R-:W-:Y:S02]  /*0300*/  FADD R9, -R9, R7 ;  /* 0x0000000709097221 */ /* 0x000fe40000000100 */
[----:B0-----:R-:W-:-:S04]  /*0310*/  FMUL R10, R19, R10 ;  /* 0x0000000a130a7220 */ /* 0x001fc80000400000 */
[-C--:B------:R-:W-:Y:S01]  /*0320*/  FMUL R8, R8, R10.reuse ;  /* 0x0000000a08087220 */ /* 0x080fe20000400000 */
[----:B------:R-:W-:-:S03]  /*0330*/  FMUL R10, R9, R10 ;  /* 0x0000000a090a7220 */ /* 0x000fc60000400000 */
[C-C-:B--2---:R-:W-:Y:S01]  /*0340*/  FFMA R8, R14.reuse, R8, R17.reuse ;  /* 0x000000080e087223 */ /* 0x144fe20000000011 */
[----:B------:R-:W-:Y:S01]  /*0350*/  FFMA R9, R14, R10, R17 ;  /* 0x0000000a0e097223 */ /* 0x000fe20000000011 */
[----:B------:R-:W-:Y:S04]  /*0360*/  STG.E.64 desc[UR4][R2.64], R6 ;  /* 0x0000000602007986 */ /* 0x000fe8000c101b04 */
[----:B------:R-:W-:Y:S01]  /*0370*/  STG.E.64 desc[UR4][R4.64], R8 ;  /* 0x0000000804007986 */ /* 0x000fe2000c101b04 */
[----:B------:R-:W-:Y:S05]  /*0380*/  EXIT ;  /* 0x000000000000794d */ /* 0x000fea0003800000 */
.L_x_0:
[----:B------:R-:W-:-:S00]  /*0390*/  BRA `(.L_x_0) ;  /* 0xfffffffc00fc7947 */ /* 0x000fc0000383ffff */
[----:B------:R-:W-:-:S00]  /*03a0*/  NOP ;  /* 0x0000000000007918 */ /* 0x000fc00000000000 */
        /* <DEDUP_REMOVED lines=13> */
.L_x_1:


//--------------------- .nv.global.init           --------------------------
	.section	.nv.global.init,"aw",@progbits
.nv.global.init:
	.type		_$_str,@object
	.size		_$_str,(_$_str_$_2 - _$_str)
_$_str:
        /*0000*/ 	.byte	0x5f, 0x5f, 0x43, 0x55, 0x44, 0x41, 0x5f, 0x46, 0x54, 0x5a, 0x00
	.type		_$_str_$_2,@object
	.size		_$_str_$_2,(.L_1 - _$_str_$_2)
_$_str_$_2:
        /*000b*/ 	.byte	0x5f, 0x5f, 0x43, 0x55, 0x44, 0x41, 0x5f, 0x50, 0x52, 0x45, 0x43, 0x5f, 0x53, 0x51, 0x52, 0x54
        /*001b*/ 	.byte	0x00
.L_1:


//--------------------- .nv.constant0.triton_poi_fused__native_batch_norm_legit_no_training_convolution_6 --------------------------
	.section	.nv.constant0.triton_poi_fused__native_batch_norm_legit_no_training_convolution_6,"a",@progbits
	.sectionflags	@""
	.align	4
.nv.constant0.triton_poi_fused__native_batch_norm_legit_no_training_convolution_6:
	.zero		588
